//
// Generated by NVIDIA NVVM Compiler
//
// Compiler Build ID: CL-36424714
// Cuda compilation tools, release 13.0, V13.0.88
// Based on NVVM 20.0.0
//

.version 9.0
.target sm_100
.address_size 64

.func _Z9mult_by_2Pi
(
	.param .b64 _Z9mult_by_2Pi_param_0
)
;
.global .align 8 .u64 p_func = _Z9mult_by_2Pi;

.func _Z9mult_by_2Pi(
	.param .b64 _Z9mult_by_2Pi_param_0
)
{
	.reg .b32 	%r<3>;
	.reg .b64 	%rd<2>;

	ld.param.u64 	%rd1, [_Z9mult_by_2Pi_param_0];
	ld.u32 	%r1, [%rd1];
	shl.b32 	%r2, %r1, 1;
	st.u32 	[%rd1], %r2;
	ret;

}
	// .globl	_Z6kernelPiPFvS_E
.visible .entry _Z6kernelPiPFvS_E(
	.param .u64 .ptr .align 1 _Z6kernelPiPFvS_E_param_0,
	.param .u64 .ptr .align 1 _Z6kernelPiPFvS_E_param_1
)
{
	.reg .pred 	%p<2>;
	.reg .b32 	%r<5>;
	.reg .b64 	%rd<8>;

	ld.param.u64 	%rd1, [_Z6kernelPiPFvS_E_param_0];
	ld.param.u64 	%rd2, [_Z6kernelPiPFvS_E_param_1];
	mov.u32 	%r2, %ntid.x;
	mov.u32 	%r3, %ctaid.x;
	mov.u32 	%r4, %tid.x;
	mad.lo.s32 	%r1, %r2, %r3, %r4;
	setp.gt.s32 	%p1, %r1, 3;
	@%p1 bra 	$L__BB1_2;
	mul.wide.s32 	%rd3, %r1, 4;
	add.s64 	%rd4, %rd1, %rd3;
	{ // callseq 0, 0
	.param .b64 param0;
	st.param.b64 	[param0], %rd4;
	prototype_0 : .callprototype ()_ (.param .b64 _);
	call 
	%rd2, 
	(
	param0
	)
	, prototype_0;
	} // callseq 0
	add.s64 	%rd5, %rd4, 16;
	{ // callseq 1, 0
	.param .b64 param0;
	st.param.b64 	[param0], %rd5;
	prototype_1 : .callprototype ()_ (.param .b64 _);
	call 
	%rd2, 
	(
	param0
	)
	, prototype_1;
	} // callseq 1
	add.s64 	%rd6, %rd4, 32;
	{ // callseq 2, 0
	.param .b64 param0;
	st.param.b64 	[param0], %rd6;
	prototype_2 : .callprototype ()_ (.param .b64 _);
	call 
	%rd2, 
	(
	param0
	)
	, prototype_2;
	} // callseq 2
	add.s64 	%rd7, %rd4, 48;
	{ // callseq 3, 0
	.param .b64 param0;
	st.param.b64 	[param0], %rd7;
	prototype_3 : .callprototype ()_ (.param .b64 _);
	call 
	%rd2, 
	(
	param0
	)
	, prototype_3;
	} // callseq 3
$L__BB1_2:
	ret;

}


// ===== COMPILED SASS (sm_100) =====

	.target	sm_100

	.elftype	@"ET_EXEC"


//--------------------- .note.nv.tkinfo           --------------------------
	.section	.note.nv.tkinfo,"",@"SHT_NOTE"
	.sectionflags	@"SHF_NOTE_NV_TKINFO"
	.tkinfo
        /*0018*/ 	.word	0x00000002
        /*0030*/ 	.string	""
        /*0030*/ 	.string	"ptxas"
        /*0030*/ 	.string	"Cuda compilation tools, release 13.0, V13.0.88"
        /*0030*/ 	.string	"Build cuda_13.0.r13.0/compiler.36424714_0"
        /*0030*/ 	.string	"-arch sm_100 -m 64 "



//--------------------- .note.nv.cuinfo           --------------------------
	.section	.note.nv.cuinfo,"",@"SHT_NOTE"
	.sectionflags	@"SHF_NOTE_NV_CUINFO"
        /*0018*/ 	.short	0x0002
        /*001a*/ 	.short	0x0064
        /*001c*/ 	.short	0x0082
	.zero		2


//--------------------- .nv.info                  --------------------------
	.section	.nv.info,"",@"SHT_CUDA_INFO"
	.align	4


	//----- nvinfo : EIATTR_REGCOUNT
	.align		4
        /*0000*/ 	.byte	0x04, 0x2f
        /*0002*/ 	.short	(.L_2 - .L_1)
	.align		4
.L_1:
        /*0004*/ 	.word	index@(_Z6kernelPiPFvS_E)
        /*0008*/ 	.word	0x00000018


	//----- nvinfo : EIATTR_FRAME_SIZE
	.align		4
.L_2:
        /*000c*/ 	.byte	0x04, 0x11
        /*000e*/ 	.short	(.L_4 - .L_3)
	.align		4
.L_3:
        /*0010*/ 	.word	index@($_Z6kernelPiPFvS_E$_Z9mult_by_2Pi)
        /*0014*/ 	.word	0x00000008


	//----- nvinfo : EIATTR_FRAME_SIZE
	.align		4
.L_4:
        /*0018*/ 	.byte	0x04, 0x11
        /*001a*/ 	.short	(.L_6 - .L_5)
	.align		4
.L_5:
        /*001c*/ 	.word	index@(_Z6kernelPiPFvS_E)
        /*0020*/ 	.word	0x00000008


	//----- nvinfo : EIATTR_MIN_STACK_SIZE
	.align		4
.L_6:
        /*0024*/ 	.byte	0x04, 0x12
        /*0026*/ 	.short	(.L_8 - .L_7)
	.align		4
.L_7:
        /*0028*/ 	.word	index@(_Z6kernelPiPFvS_E)
        /*002c*/ 	.word	0x00000008
.L_8:


//--------------------- .nv.compat                --------------------------
	.section	.nv.compat,"",@"SHT_CUDA_COMPAT_INFO"
	.align	4
        /*0000*/ 	.byte	0x02, 0x09, 0x00, 0x00, 0x02, 0x02, 0x01, 0x00, 0x02, 0x05, 0x05, 0x00, 0x03, 0x07, 0x01, 0x01
        /*0010*/ 	.byte	0x02, 0x03, 0x00, 0x00, 0x02, 0x06, 0x01, 0x00, 0x04, 0x0b, 0x08, 0x00, 0x09, 0x00, 0x00, 0x00
        /*0020*/ 	.byte	0x00, 0x00, 0x00, 0x00


//--------------------- .nv.info._Z6kernelPiPFvS_E --------------------------
	.section	.nv.info._Z6kernelPiPFvS_E,"",@"SHT_CUDA_INFO"
	.sectionflags	@""
	.align	4


	//----- nvinfo : EIATTR_CUDA_API_VERSION
	.align		4
        /*0000*/ 	.byte	0x04, 0x37
        /*0002*/ 	.short	(.L_10 - .L_9)
.L_9:
        /*0004*/ 	.word	0x00000082


	//----- nvinfo : EIATTR_KPARAM_INFO
	.align		4
.L_10:
        /*0008*/ 	.byte	0x04, 0x17
        /*000a*/ 	.short	(.L_12 - .L_11)
.L_11:
        /*000c*/ 	.word	0x00000000
        /*0010*/ 	.short	0x0001
        /*0012*/ 	.short	0x0008
        /*0014*/ 	.byte	0x00, 0xf5, 0x21, 0x00


	//----- nvinfo : EIATTR_KPARAM_INFO
	.align		4
.L_12:
        /*0018*/ 	.byte	0x04, 0x17
        /*001a*/ 	.short	(.L_14 - .L_13)
.L_13:
        /*001c*/ 	.word	0x00000000
        /*0020*/ 	.short	0x0000
        /*0022*/ 	.short	0x0000
        /*0024*/ 	.byte	0x00, 0xf5, 0x21, 0x00


	//----- nvinfo : EIATTR_SPARSE_MMA_MASK
	.align		4
.L_14:
        /*0028*/ 	.byte	0x03, 0x50
        /*002a*/ 	.short	0x0000


	//----- nvinfo : EIATTR_MAXREG_COUNT
	.align		4
        /*002c*/ 	.byte	0x03, 0x1b
        /*002e*/ 	.short	0x00ff


	//----- nvinfo : EIATTR_MERCURY_ISA_VERSION
	.align		4
        /*0030*/ 	.byte	0x03, 0x5f
        /*0032*/ 	.short	0x0101


	//----- nvinfo : EIATTR_VRC_CTA_INIT_COUNT
	.align		4
        /*0034*/ 	.byte	0x02, 0x4a
	.zero		1
	.zero		1


	//----- nvinfo : EIATTR_EXIT_INSTR_OFFSETS
	.align		4
        /*0038*/ 	.byte	0x04, 0x1c
        /*003a*/ 	.short	(.L_16 - .L_15)


	//   ....[0]....
.L_15:
        /*003c*/ 	.word	0x00000060


	//   ....[1]....
        /*0040*/ 	.word	0x00000210


	//----- nvinfo : EIATTR_CRS_STACK_SIZE
	.align		4
.L_16:
        /*0044*/ 	.byte	0x04, 0x1e
        /*0046*/ 	.short	(.L_18 - .L_17)
.L_17:
        /*0048*/ 	.word	0x00000000


	//----- nvinfo : EIATTR_CBANK_PARAM_SIZE
	.align		4
.L_18:
        /*004c*/ 	.byte	0x03, 0x19
        /*004e*/ 	.short	0x0010


	//----- nvinfo : EIATTR_PARAM_CBANK
	.align		4
        /*0050*/ 	.byte	0x04, 0x0a
        /*0052*/ 	.short	(.L_20 - .L_19)
	.align		4
.L_19:
        /*0054*/ 	.word	index@(.nv.constant0._Z6kernelPiPFvS_E)
        /*0058*/ 	.short	0x0380
        /*005a*/ 	.short	0x0010


	//----- nvinfo : EIATTR_SW_WAR
	.align		4
.L_20:
        /*005c*/ 	.byte	0x04, 0x36
        /*005e*/ 	.short	(.L_22 - .L_21)
.L_21:
        /*0060*/ 	.word	0x00000008
.L_22:


//--------------------- .nv.callgraph             --------------------------
	.section	.nv.callgraph,"",@"SHT_CUDA_CALLGRAPH"
	.align	4
	.sectionentsize	8
	.align		4
        /*0000*/ 	.word	0x00000000
	.align		4
        /*0004*/ 	.word	0xffffffff
	.align		4
        /*0008*/ 	.word	0x00000000
	.align		4
        /*000c*/ 	.word	0xfffffffe
	.align		4
        /*0010*/ 	.word	0x00000000
	.align		4
        /*0014*/ 	.word	0xfffffffd
	.align		4
        /*0018*/ 	.word	0x00000000
	.align		4
        /*001c*/ 	.word	0xfffffffc


//--------------------- .nv.constant4             --------------------------
	.section	.nv.constant4,"a",@progbits
	.align	8
	.align		8
.nv.constant4:
        /*0000*/ 	.dword	p_func


//--------------------- .text._Z6kernelPiPFvS_E   --------------------------
	.section	.text._Z6kernelPiPFvS_E,"ax",@progbits
	.align	128
        .global         _Z6kernelPiPFvS_E
        .type           _Z6kernelPiPFvS_E,@function
        .size           _Z6kernelPiPFvS_E,(.L_x_1 - _Z6kernelPiPFvS_E)
        .other          _Z6kernelPiPFvS_E,@"STO_CUDA_ENTRY STV_DEFAULT"
_Z6kernelPiPFvS_E:
.text._Z6kernelPiPFvS_E:
[----:B------:R-:W0:Y:S01]  /*0000*/  LDC R1, c[0x0][0x37c] ;  /* 0x0000df00ff017b82 */ /* 0x000e220000000800 */
[----:B------:R-:W1:Y:S01]  /*0010*/  S2R R5, SR_CTAID.X ;  /* 0x0000000000057919 */ /* 0x000e620000002500 */
[----:B------:R-:W1:Y:S01]  /*0020*/  LDCU UR4, c[0x0][0x360] ;  /* 0x00006c00ff0477ac */ /* 0x000e620008000800 */
[----:B------:R-:W1:Y:S02]  /*0030*/  S2R R0, SR_TID.X ;  /* 0x0000000000007919 */ /* 0x000e640000002100 */
[----:B-1----:R-:W-:-:S05]  /*0040*/  IMAD R5, R5, UR4, R0 ;  /* 0x0000000405057c24 */ /* 0x002fca000f8e0200 */
[----:B------:R-:W-:-:S13]  /*0050*/  ISETP.GT.AND P0, PT, R5, 0x3, PT ;  /* 0x000000030500780c */ /* 0x000fda0003f04270 */
[----:B0-----:R-:W-:Y:S05]  /*0060*/  @P0 EXIT ;  /* 0x000000000000094d */ /* 0x001fea0003800000 */
[----:B------:R-:W0:Y:S08]  /*0070*/  LDC.64 R16, c[0x0][0x380] ;  /* 0x0000e000ff107b82 */ /* 0x000e300000000a00 */
[----:B------:R-:W1:Y:S01]  /*0080*/  LDC.64 R2, c[0x0][0x388] ;  /* 0x0000e200ff027b82 */ /* 0x000e620000000a00 */
[----:B0-----:R-:W-:-:S04]  /*0090*/  IMAD.WIDE R16, R5, 0x4, R16 ;  /* 0x0000000405107825 */ /* 0x001fc800078e0210 */
[----:B------:R-:W-:Y:S02]  /*00a0*/  IMAD.MOV.U32 R4, RZ, RZ, R16 ;  /* 0x000000ffff047224 */ /* 0x000fe400078e0010 */
[----:B------:R-:W-:Y:S02]  /*00b0*/  IMAD.MOV.U32 R5, RZ, RZ, R17 ;  /* 0x000000ffff057224 */ /* 0x000fe400078e0011 */
[----:B------:R-:W-:Y:S01]  /*00c0*/  HFMA2 R21, -RZ, RZ, 0, 0 ;  /* 0x00000000ff157431 */ /* 0x000fe200000001ff */
[----:B-1----:R-:W-:-:S07]  /*00d0*/  MOV R20, 0xf0 ;  /* 0x000000f000147802 */ /* 0x002fce0000000f00 */
[----:B------:R-:W-:Y:S05]  /*00e0*/  CALL.REL.NOINC R2 `(_Z6kernelPiPFvS_E) ;  /* 0xfffffffc02c47344 */ /* 0x000fea0003c3ffff */
[----:B------:R-:W0:Y:S01]  /*00f0*/  LDC.64 R2, c[0x0][0x388] ;  /* 0x0000e200ff027b82 */ /* 0x000e220000000a00 */
[----:B------:R-:W-:-:S05]  /*0100*/  IADD3 R4, P0, PT, R16, 0x10, RZ ;  /* 0x0000001010047810 */ /* 0x000fca0007f1e0ff */
[----:B------:R-:W-:Y:S01]  /*0110*/  IMAD.X R5, RZ, RZ, R17, P0 ;  /* 0x000000ffff057224 */ /* 0x000fe200000e0611 */
[----:B------:R-:W-:Y:S01]  /*0120*/  MOV R20, 0x150 ;  /* 0x0000015000147802 */ /* 0x000fe20000000f00 */
[----:B------:R-:W-:-:S07]  /*0130*/  IMAD.MOV.U32 R21, RZ, RZ, 0x0 ;  /* 0x00000000ff157424 */ /* 0x000fce00078e00ff */
[----:B0-----:R-:W-:Y:S05]  /*0140*/  CALL.REL.NOINC R2 `(_Z6kernelPiPFvS_E) ;  /* 0xfffffffc02ac7344 */ /* 0x001fea0003c3ffff */
[----:B------:R-:W0:Y:S01]  /*0150*/  LDC.64 R2, c[0x0][0x388] ;  /* 0x0000e200ff027b82 */ /* 0x000e220000000a00 */
[----:B------:R-:W-:-:S04]  /*0160*/  IADD3 R4, P0, PT, R16, 0x20, RZ ;  /* 0x0000002010047810 */ /* 0x000fc80007f1e0ff */
[----:B------:R-:W-:Y:S02]  /*0170*/  IADD3.X R5, PT, PT, RZ, R17, RZ, P0, !PT ;  /* 0x00000011ff057210 */ /* 0x000fe400007fe4ff */
[----:B------:R-:W-:Y:S01]  /*0180*/  MOV R20, 0x1b0 ;  /* 0x000001b000147802 */ /* 0x000fe20000000f00 */
[----:B------:R-:W-:-:S07]  /*0190*/  IMAD.MOV.U32 R21, RZ, RZ, 0x0 ;  /* 0x00000000ff157424 */ /* 0x000fce00078e00ff */
[----:B0-----:R-:W-:Y:S05]  /*01a0*/  CALL.REL.NOINC R2 `(_Z6kernelPiPFvS_E) ;  /* 0xfffffffc02947344 */ /* 0x001fea0003c3ffff */
[----:B------:R-:W0:Y:S01]  /*01b0*/  LDC.64 R2, c[0x0][0x388] ;  /* 0x0000e200ff027b82 */ /* 0x000e220000000a00 */
[----:B------:R-:W-:-:S05]  /*01c0*/  IADD3 R4, P0, PT, R16, 0x30, RZ ;  /* 0x0000003010047810 */ /* 0x000fca0007f1e0ff */
[----:B------:R-:W-:Y:S01]  /*01d0*/  IMAD.X R5, RZ, RZ, R17, P0 ;  /* 0x000000ffff057224 */ /* 0x000fe200000e0611 */
[----:B------:R-:W-:Y:S02]  /*01e0*/  MOV R20, 0x210 ;  /* 0x0000021000147802 */ /* 0x000fe40000000f00 */
[----:B------:R-:W-:-:S07]  /*01f0*/  MOV R21, 0x0 ;  /* 0x0000000000157802 */ /* 0x000fce0000000f00 */
[----:B0-----:R-:W-:Y:S05]  /*0200*/  CALL.REL.NOINC R2 `(_Z6kernelPiPFvS_E) ;  /* 0xfffffffc027c7344 */ /* 0x001fea0003c3ffff */
[----:B------:R-:W-:Y:S05]  /*0210*/  EXIT ;  /* 0x000000000000794d */ /* 0x000fea0003800000 */
        .type           $_Z6kernelPiPFvS_E$_Z9mult_by_2Pi,@function
        .size           $_Z6kernelPiPFvS_E$_Z9mult_by_2Pi,(.L_x_1 - $_Z6kernelPiPFvS_E$_Z9mult_by_2Pi)
$_Z6kernelPiPFvS_E$_Z9mult_by_2Pi:
[----:B------:R-:W-:Y:S02]  /*0220*/  VIADD R1, R1, 0xfffffff8 ;  /* 0xfffffff801017836 */ /* 0x000fe40000000000 */
[----:B------:R-:W-:-:S03]  /*0230*/  IMAD.MOV.U32 R3, RZ, RZ, R5 ;  /* 0x000000ffff037224 */ /* 0x000fc600078e0005 */
[----:B------:R0:W-:Y:S02]  /*0240*/  STL [R1], R2 ;  /* 0x0000000201007387 */ /* 0x0001e40000100800 */
[----:B0-----:R-:W-:Y:S01]  /*0250*/  MOV R2, R4 ;  /* 0x0000000400027202 */ /* 0x001fe20000000f00 */
[----:B------:R-:W0:Y:S04]  /*0260*/  LDCU.64 UR4, c[0x0][0x358] ;  /* 0x00006b00ff0477ac */ /* 0x000e280008000a00 */
[----:B0-----:R-:W2:Y:S02]  /*0270*/  LD.E R0, desc[UR4][R2.64] ;  /* 0x0000000402007980 */ /* 0x001ea4000c101900 */
[----:B--2---:R-:W-:-:S05]  /*0280*/  IMAD.SHL.U32 R5, R0, 0x2, RZ ;  /* 0x0000000200057824 */ /* 0x004fca00078e00ff */
[----:B------:R0:W-:Y:S04]  /*0290*/  ST.E desc[UR4][R2.64], R5 ;  /* 0x0000000502007985 */ /* 0x0001e8000c101904 */
[----:B0-----:R0:W2:Y:S02]  /*02a0*/  LDL R2, [R1] ;  /* 0x0000000001027983 */ /* 0x0010a40000100800 */
[----:B0-----:R-:W-:Y:S01]  /*02b0*/  IADD3 R1, PT, PT, R1, 0x8, RZ ;  /* 0x0000000801017810 */ /* 0x001fe20007ffe0ff */
[----:B--2---:R-:W-:Y:S06]  /*02c0*/  RET.REL.NODEC R20 `(_Z6kernelPiPFvS_E) ;  /* 0xfffffffc144c7950 */ /* 0x004fec0003c3ffff */
.L_x_0:
[----:B------:R-:W-:-:S00]  /*02d0*/  BRA `(.L_x_0) ;  /* 0xfffffffc00fc7947 */ /* 0x000fc0000383ffff */
[----:B------:R-:W-:-:S00]  /*02e0*/  NOP ;  /* 0x0000000000007918 */ /* 0x000fc00000000000 */
        /* <DEDUP_REMOVED lines=9> */
.L_x_1:


//--------------------- .nv.global.init           --------------------------
	.section	.nv.global.init,"aw",@progbits
	.align	8
.nv.global.init:
	.type		p_func,@object
	.size		p_func,(.L_0 - p_func)
p_func:
        /*0000*/ 	.byte	0x20, 0x02, 0x00, 0x00, 0x00, 0x00, 0x00, 0x00
.L_0:


//--------------------- .nv.shared.reserved.0     --------------------------
	.section	.nv.shared.reserved.0,"aw",@nobits
	.weak		__nv_reservedSMEM_offset_0_alias
	.size		__nv_reservedSMEM_offset_0_alias, 0, 64
	.other		__nv_reservedSMEM_offset_0_alias,@"STO_CUDA_RESERVED_SHARED STV_DEFAULT"
__nv_reservedSMEM_offset_0_alias:
	.zero		0
	.zero		64


//--------------------- .nv.constant0._Z6kernelPiPFvS_E --------------------------
	.section	.nv.constant0._Z6kernelPiPFvS_E,"a",@progbits
	.sectionflags	@""
	.align	4
.nv.constant0._Z6kernelPiPFvS_E:
	.zero		912


//--------------------- SYMBOLS --------------------------

	.type		.nv.reservedSmem.offset0,@object
	.size		.nv.reservedSmem.offset0,0x4
